	.headerflags	@"EF_CUDA_TEXMODE_UNIFIED EF_CUDA_64BIT_ADDRESS EF_CUDA_ACCELERATORS EF_CUDA_SM90 EF_CUDA_VIRTUAL_SM(EF_CUDA_SM90)"
	.elftype	@"ET_EXEC"


//--------------------- .nv.info                  --------------------------
	.section	.nv.info,"",@"SHT_CUDA_INFO"
	.align	4


	//----- nvinfo : EIATTR_REGCOUNT
	.align		4
        /*0000*/ 	.byte	0x04, 0x2f
        /*0002*/ 	.short	(.L_1 - .L_0)
	.align		4
.L_0:
        /*0004*/ 	.word	index@(triton_poi_fused_add_convolution_mul_18)
        /*0008*/ 	.word	0x00000030


	//----- nvinfo : EIATTR_MIN_STACK_SIZE
	.align		4
.L_1:
        /*000c*/ 	.byte	0x04, 0x12
        /*000e*/ 	.short	(.L_3 - .L_2)
	.align		4
.L_2:
        /*0010*/ 	.word	index@(triton_poi_fused_add_convolution_mul_18)
        /*0014*/ 	.word	0x00000000


	//----- nvinfo : EIATTR_FRAME_SIZE
	.align		4
.L_3:
        /*0018*/ 	.byte	0x04, 0x11
        /*001a*/ 	.short	(.L_5 - .L_4)
	.align		4
.L_4:
        /*001c*/ 	.word	index@(triton_poi_fused_add_convolution_mul_18)
        /*0020*/ 	.word	0x00000000


	//----- nvinfo : EIATTR_MIN_STACK_SIZE
	.align		4
.L_5:
        /*0024*/ 	.byte	0x04, 0x12
        /*0026*/ 	.short	(.L_7 - .L_6)
	.align		4
.L_6:
        /*0028*/ 	.word	index@(triton_poi_fused_add_convolution_mul_18)
        /*002c*/ 	.word	0x00000000
.L_7:


//--------------------- .nv.info.triton_poi_fused_add_convolution_mul_18 --------------------------
	.section	.nv.info.triton_poi_fused_add_convolution_mul_18,"",@"SHT_CUDA_INFO"
	.sectionflags	@""
	.align	4


	//----- nvinfo : EIATTR_CUDA_API_VERSION
	.align		4
        /*0000*/ 	.byte	0x04, 0x37
        /*0002*/ 	.short	(.L_9 - .L_8)
.L_8:
        /*0004*/ 	.word	0x0000007c


	//----- nvinfo : EIATTR_KPARAM_INFO
	.align		4
.L_9:
        /*0008*/ 	.byte	0x04, 0x17
        /*000a*/ 	.short	(.L_11 - .L_10)
.L_10:
        /*000c*/ 	.word	0x00000000
        /*0010*/ 	.short	0x0009
        /*0012*/ 	.short	0x0044
        /*0014*/ 	.byte	0x00, 0xf0, 0x11, 0x00


	//----- nvinfo : EIATTR_KPARAM_INFO
	.align		4
.L_11:
        /*0018*/ 	.byte	0x04, 0x17
        /*001a*/ 	.short	(.L_13 - .L_12)
.L_12:
        /*001c*/ 	.word	0x00000000
        /*0020*/ 	.short	0x0008
        /*0022*/ 	.short	0x0040
        /*0024*/ 	.byte	0x00, 0xf0, 0x11, 0x00


	//----- nvinfo : EIATTR_KPARAM_INFO
	.align		4
.L_13:
        /*0028*/ 	.byte	0x04, 0x17
        /*002a*/ 	.short	(.L_15 - .L_14)
.L_14:
        /*002c*/ 	.word	0x00000000
        /*0030*/ 	.short	0x0007
        /*0032*/ 	.short	0x0038
        /*0034*/ 	.byte	0x00, 0xf4, 0x21, 0x00


	//----- nvinfo : EIATTR_KPARAM_INFO
	.align		4
.L_15:
        /*0038*/ 	.byte	0x04, 0x17
        /*003a*/ 	.short	(.L_17 - .L_16)
.L_16:
        /*003c*/ 	.word	0x00000000
        /*0040*/ 	.short	0x0006
        /*0042*/ 	.short	0x0030
        /*0044*/ 	.byte	0x00, 0xf4, 0x21, 0x00


	//----- nvinfo : EIATTR_KPARAM_INFO
	.align		4
.L_17:
        /*0048*/ 	.byte	0x04, 0x17
        /*004a*/ 	.short	(.L_19 - .L_18)
.L_18:
        /*004c*/ 	.word	0x00000000
        /*0050*/ 	.short	0x0005
        /*0052*/ 	.short	0x0028
        /*0054*/ 	.byte	0x00, 0xf4, 0x21, 0x00


	//----- nvinfo : EIATTR_KPARAM_INFO
	.align		4
.L_19:
        /*0058*/ 	.byte	0x04, 0x17
        /*005a*/ 	.short	(.L_21 - .L_20)
.L_20:
        /*005c*/ 	.word	0x00000000
        /*0060*/ 	.short	0x0004
        /*0062*/ 	.short	0x0020
        /*0064*/ 	.byte	0x00, 0xf4, 0x21, 0x00


	//----- nvinfo : EIATTR_KPARAM_INFO
	.align		4
.L_21:
        /*0068*/ 	.byte	0x04, 0x17
        /*006a*/ 	.short	(.L_23 - .L_22)
.L_22:
        /*006c*/ 	.word	0x00000000
        /*0070*/ 	.short	0x0003
        /*0072*/ 	.short	0x0018
        /*0074*/ 	.byte	0x00, 0xf4, 0x21, 0x00


	//----- nvinfo : EIATTR_KPARAM_INFO
	.align		4
.L_23:
        /*0078*/ 	.byte	0x04, 0x17
        /*007a*/ 	.short	(.L_25 - .L_24)
.L_24:
        /*007c*/ 	.word	0x00000000
        /*0080*/ 	.short	0x0002
        /*0082*/ 	.short	0x0010
        /*0084*/ 	.byte	0x00, 0xf4, 0x21, 0x00


	//----- nvinfo : EIATTR_KPARAM_INFO
	.align		4
.L_25:
        /*0088*/ 	.byte	0x04, 0x17
        /*008a*/ 	.short	(.L_27 - .L_26)
.L_26:
        /*008c*/ 	.word	0x00000000
        /*0090*/ 	.short	0x0001
        /*0092*/ 	.short	0x0008
        /*0094*/ 	.byte	0x00, 0xf4, 0x21, 0x00


	//----- nvinfo : EIATTR_KPARAM_INFO
	.align		4
.L_27:
        /*0098*/ 	.byte	0x04, 0x17
        /*009a*/ 	.short	(.L_29 - .L_28)
.L_28:
        /*009c*/ 	.word	0x00000000
        /*00a0*/ 	.short	0x0000
        /*00a2*/ 	.short	0x0000
        /*00a4*/ 	.byte	0x00, 0xf4, 0x21, 0x00


	//----- nvinfo : EIATTR_SPARSE_MMA_MASK
	.align		4
.L_29:
        /*00a8*/ 	.byte	0x03, 0x50
        /*00aa*/ 	.short	0x0000


	//----- nvinfo : EIATTR_MAXREG_COUNT
	.align		4
        /*00ac*/ 	.byte	0x03, 0x1b
        /*00ae*/ 	.short	0x00ff


	//----- nvinfo : EIATTR_EXIT_INSTR_OFFSETS
	.align		4
        /*00b0*/ 	.byte	0x04, 0x1c
        /*00b2*/ 	.short	(.L_31 - .L_30)


	//   ....[0]....
.L_30:
        /*00b4*/ 	.word	0x000009f0


	//   ....[1]....
        /*00b8*/ 	.word	0x00000aa0


	//----- nvinfo : EIATTR_REQNTID
	.align		4
.L_31:
        /*00bc*/ 	.byte	0x04, 0x10
        /*00be*/ 	.short	(.L_33 - .L_32)
.L_32:
        /*00c0*/ 	.word	0x00000080
        /*00c4*/ 	.word	0x00000001
        /*00c8*/ 	.word	0x00000001


	//----- nvinfo : EIATTR_CBANK_PARAM_SIZE
	.align		4
.L_33:
        /*00cc*/ 	.byte	0x03, 0x19
        /*00ce*/ 	.short	0x0048


	//----- nvinfo : EIATTR_PARAM_CBANK
	.align		4
        /*00d0*/ 	.byte	0x04, 0x0a
        /*00d2*/ 	.short	(.L_35 - .L_34)
	.align		4
.L_34:
        /*00d4*/ 	.word	index@(.nv.constant0.triton_poi_fused_add_convolution_mul_18)
        /*00d8*/ 	.short	0x0210
        /*00da*/ 	.short	0x0048


	//----- nvinfo : EIATTR_SW_WAR
	.align		4
.L_35:
        /*00dc*/ 	.byte	0x04, 0x36
        /*00de*/ 	.short	(.L_37 - .L_36)
.L_36:
        /*00e0*/ 	.word	0x00000008
.L_37:


//--------------------- .nv.callgraph             --------------------------
	.section	.nv.callgraph,"",@"SHT_CUDA_CALLGRAPH"
	.align	4
	.sectionentsize	8
	.align		4
        /*0000*/ 	.word	0x00000000
	.align		4
        /*0004*/ 	.word	0xffffffff
	.align		4
        /*0008*/ 	.word	0x00000000
	.align		4
        /*000c*/ 	.word	0xfffffffe
	.align		4
        /*0010*/ 	.word	0x00000000
	.align		4
        /*0014*/ 	.word	0xfffffffd
	.align		4
        /*0018*/ 	.word	0x00000000
	.align		4
        /*001c*/ 	.word	0xfffffffc


//--------------------- .text.triton_poi_fused_add_convolution_mul_18 --------------------------
	.section	.text.triton_poi_fused_add_convolution_mul_18,"ax",@progbits
	.sectionflags	@"SHF_BARRIERS=1"
	.align	128
        .global         triton_poi_fused_add_convolution_mul_18
        .type           triton_poi_fused_add_convolution_mul_18,@function
        .size           triton_poi_fused_add_convolution_mul_18,(.L_x_1 - triton_poi_fused_add_convolution_mul_18)
        .other          triton_poi_fused_add_convolution_mul_18,@"STO_CUDA_ENTRY STV_DEFAULT"
triton_poi_fused_add_convolution_mul_18:
.text.triton_poi_fused_add_convolution_mul_18:
[----:B------:R-:W0:Y:S01]  /*0000*/  LDC R1, c[0x0][0x28] ;  /* 0x00000a00ff017b82 */ /* 0x000e220000000800 */
[----:B------:R-:W1:Y:S07]  /*0010*/  S2R R12, SR_CTAID.Y ;  /* 0x00000000000c7919 */ /* 0x000e6e0000002600 */
[----:B------:R-:W2:Y:S01]  /*0020*/  LDC.64 R28, c[0x0][0x228] ;  /* 0x00008a00ff1c7b82 */ /* 0x000ea20000000a00 */
[----:B------:R-:W3:Y:S01]  /*0030*/  S2R R37, SR_TID.X ;  /* 0x0000000000257919 */ /* 0x000ee20000002100 */
[----:B------:R-:W4:Y:S01]  /*0040*/  S2R R2, SR_CTAID.X ;  /* 0x0000000000027919 */ /* 0x000f220000002500 */
[----:B------:R-:W-:-:S02]  /*0050*/  CS2R R16, SRZ ;  /* 0x0000000000107805 */ /* 0x000fc4000001ff00 */
[----:B------:R-:W-:Y:S01]  /*0060*/  CS2R R10, SRZ ;  /* 0x00000000000a7805 */ /* 0x000fe2000001ff00 */
[----:B------:R-:W-:Y:S02]  /*0070*/  ULDC.64 UR6, c[0x0][0x208] ;  /* 0x0000820000067ab9 */ /* 0x000fe40000000a00 */
[----:B------:R-:W5:Y:S01]  /*0080*/  LDC.64 R30, c[0x0][0x230] ;  /* 0x00008c00ff1e7b82 */ /* 0x000f620000000a00 */
[----:B------:R-:W-:Y:S01]  /*0090*/  HFMA2.MMA R13, -RZ, RZ, 0, 0 ;  /* 0x00000000ff0d7435 */ /* 0x000fe200000001ff */
[----:B------:R-:W-:-:S06]  /*00a0*/  MOV R15, RZ ;  /* 0x000000ff000f7202 */ /* 0x000fcc0000000f00 */
[----:B------:R-:W5:Y:S08]  /*00b0*/  LDC.64 R26, c[0x0][0x218] ;  /* 0x00008600ff1a7b82 */ /* 0x000f700000000a00 */
[----:B------:R-:W5:Y:S01]  /*00c0*/  LDC.64 R32, c[0x0][0x220] ;  /* 0x00008800ff207b82 */ /* 0x000f620000000a00 */
[----:B-1----:R-:W-:-:S04]  /*00d0*/  SHF.L.U32 R4, R12, 0xa, RZ ;  /* 0x0000000a0c047819 */ /* 0x002fc800000006ff */
[----:B---3--:R-:W-:-:S04]  /*00e0*/  LOP3.LUT R41, R4, 0x7f, R37, 0xf8, !PT ;  /* 0x0000007f04297812 */ /* 0x008fc800078ef825 */
[----:B----4-:R-:W-:Y:S02]  /*00f0*/  LEA R41, R41, R2, 0x7 ;  /* 0x0000000229297211 */ /* 0x010fe400078e38ff */
[----:B------:R-:W-:Y:S02]  /*0100*/  ISETP.GE.AND P0, PT, R2, 0x80, PT ;  /* 0x000000800200780c */ /* 0x000fe40003f06270 */
[----:B------:R-:W-:Y:S01]  /*0110*/  IADD3 R45, R41, 0x10000, RZ ;  /* 0x00010000292d7810 */ /* 0x000fe20007ffe0ff */
[----:B------:R-:W-:Y:S01]  /*0120*/  HFMA2.MMA R9, -RZ, RZ, 0, 0 ;  /* 0x00000000ff097435 */ /* 0x000fe200000001ff */
[----:B------:R-:W-:Y:S01]  /*0130*/  IADD3 R8, R41, 0x4000, RZ ;  /* 0x0000400029087810 */ /* 0x000fe20007ffe0ff */
[--C-:B--2---:R-:W-:Y:S01]  /*0140*/  IMAD.WIDE R6, R41, 0x4, R28.reuse ;  /* 0x0000000429067825 */ /* 0x104fe200078e021c */
[----:B------:R-:W-:Y:S02]  /*0150*/  IADD3 R43, R41, 0xc000, RZ ;  /* 0x0000c000292b7810 */ /* 0x000fe40007ffe0ff */
[----:B------:R-:W-:Y:S01]  /*0160*/  IADD3 R14, R41, 0x8000, RZ ;  /* 0x00008000290e7810 */ /* 0x000fe20007ffe0ff */
[----:B------:R-:W-:-:S04]  /*0170*/  IMAD.WIDE R20, R45, 0x4, R28 ;  /* 0x000000042d147825 */ /* 0x000fc800078e021c */
[--C-:B------:R-:W-:Y:S01]  /*0180*/  IMAD.WIDE R18, R8, 0x4, R28.reuse ;  /* 0x0000000408127825 */ /* 0x100fe200078e021c */
[----:B------:R1:W2:Y:S03]  /*0190*/  @!P0 LDG.E.EL R17, desc[UR6][R20.64] ;  /* 0x0000000614118981 */ /* 0x0002a6000c2e1900 */
[--C-:B------:R-:W-:Y:S01]  /*01a0*/  IMAD.WIDE R22, R43, 0x4, R28.reuse ;  /* 0x000000042b167825 */ /* 0x100fe200078e021c */
[----:B------:R3:W4:Y:S01]  /*01b0*/  @!P0 LDG.E.EL R11, desc[UR6][R18.64] ;  /* 0x00000006120b8981 */ /* 0x000722000c2e1900 */
[----:B------:R-:W-:Y:S02]  /*01c0*/  IADD3 R35, R41, 0x14000, RZ ;  /* 0x0001400029237810 */ /* 0x000fe40007ffe0ff */
[----:B------:R-:W-:Y:S01]  /*01d0*/  IMAD.WIDE R24, R14, 0x4, R28 ;  /* 0x000000040e187825 */ /* 0x000fe200078e021c */
[----:B------:R3:W2:Y:S01]  /*01e0*/  @!P0 LDG.E.EL R16, desc[UR6][R22.64] ;  /* 0x0000000616108981 */ /* 0x0006a2000c2e1900 */
[----:B-1----:R-:W1:Y:S03]  /*01f0*/  LDC.64 R20, c[0x0][0x240] ;  /* 0x00009000ff147b82 */ /* 0x002e660000000a00 */
[----:B------:R5:W2:Y:S01]  /*0200*/  @!P0 LDG.E.EL R15, desc[UR6][R24.64] ;  /* 0x00000006180f8981 */ /* 0x000aa2000c2e1900 */
[----:B------:R-:W-:Y:S01]  /*0210*/  IADD3 R39, R41, 0x18000, RZ ;  /* 0x0001800029277810 */ /* 0x000fe20007ffe0ff */
[----:B------:R-:W-:-:S02]  /*0220*/  HFMA2.MMA R5, -RZ, RZ, 0, 0 ;  /* 0x00000000ff057435 */ /* 0x000fc400000001ff */
[----:B------:R5:W2:Y:S01]  /*0230*/  @!P0 LDG.E.EL R13, desc[UR6][R6.64] ;  /* 0x00000006060d8981 */ /* 0x000aa2000c2e1900 */
[----:B---3--:R-:W3:Y:S08]  /*0240*/  LDC.64 R18, c[0x0][0x210] ;  /* 0x00008400ff127b82 */ /* 0x008ef00000000a00 */
[----:B0-----:R-:W0:Y:S01]  /*0250*/  LDC.64 R22, c[0x0][0x238] ;  /* 0x00008e00ff167b82 */ /* 0x001e220000000a00 */
[----:B-----5:R-:W-:Y:S01]  /*0260*/  IMAD.WIDE R24, R35, 0x4, R28 ;  /* 0x0000000423187825 */ /* 0x020fe200078e021c */
[----:B------:R-:W-:Y:S01]  /*0270*/  IADD3 R6, R41, 0x1c000, RZ ;  /* 0x0001c00029067810 */ /* 0x000fe20007ffe0ff */
[----:B------:R-:W-:Y:S01]  /*0280*/  HFMA2.MMA R34, -RZ, RZ, 0, 0 ;  /* 0x00000000ff227435 */ /* 0x000fe200000001ff */
[----:B------:R-:W-:Y:S01]  /*0290*/  MOV R0, RZ ;  /* 0x000000ff00007202 */ /* 0x000fe20000000f00 */
[----:B------:R-:W-:Y:S01]  /*02a0*/  HFMA2.MMA R3, -RZ, RZ, 0, 0 ;  /* 0x00000000ff037435 */ /* 0x000fe200000001ff */
[----:B------:R5:W2:Y:S01]  /*02b0*/  @!P0 LDG.E.EL R9, desc[UR6][R24.64] ;  /* 0x0000000618098981 */ /* 0x000aa2000c2e1900 */
[----:B------:R-:W-:Y:S01]  /*02c0*/  IMAD.WIDE R30, R2, 0x4, R30 ;  /* 0x00000004021e7825 */ /* 0x000fe200078e021e */
[----:B------:R-:W-:-:S03]  /*02d0*/  MOV R7, RZ ;  /* 0x000000ff00077202 */ /* 0x000fc60000000f00 */
[C---:B------:R-:W-:Y:S01]  /*02e0*/  IMAD.WIDE R26, R2.reuse, 0x4, R26 ;  /* 0x00000004021a7825 */ /* 0x040fe200078e021a */
[----:B------:R-:W-:Y:S01]  /*02f0*/  MOV R36, RZ ;  /* 0x000000ff00247202 */ /* 0x000fe20000000f00 */
[----:B------:R-:W2:Y:S02]  /*0300*/  @!P0 LDG.E.EL R0, desc[UR6][R30.64] ;  /* 0x000000061e008981 */ /* 0x000ea4000c2e1900 */
[----:B-1----:R-:W-:Y:S02]  /*0310*/  IMAD.WIDE R20, R2, 0x4, R20 ;  /* 0x0000000402147825 */ /* 0x002fe400078e0214 */
[----:B------:R1:W2:Y:S02]  /*0320*/  @!P0 LDG.E.EL R10, desc[UR6][R26.64] ;  /* 0x000000061a0a8981 */ /* 0x0002a4000c2e1900 */
[--C-:B-----5:R-:W-:Y:S02]  /*0330*/  IMAD.WIDE R24, R39, 0x4, R28.reuse ;  /* 0x0000000427187825 */ /* 0x120fe400078e021c */
[----:B------:R5:W2:Y:S02]  /*0340*/  @!P0 LDG.E.EL R34, desc[UR6][R20.64] ;  /* 0x0000000614228981 */ /* 0x000aa4000c2e1900 */
[----:B------:R-:W-:-:S02]  /*0350*/  IMAD.WIDE R28, R6, 0x4, R28 ;  /* 0x00000004061c7825 */ /* 0x000fc400078e021c */
[----:B------:R-:W2:Y:S02]  /*0360*/  @!P0 LDG.E.EL R7, desc[UR6][R24.64] ;  /* 0x0000000618078981 */ /* 0x000ea4000c2e1900 */
[----:B---3--:R-:W-:Y:S01]  /*0370*/  IMAD.WIDE R40, R41, 0x4, R18 ;  /* 0x0000000429287825 */ /* 0x008fe200078e0212 */
[----:B-1----:R-:W-:Y:S01]  /*0380*/  CS2R R26, SRZ ;  /* 0x00000000001a7805 */ /* 0x002fe2000001ff00 */
[----:B------:R1:W3:Y:S02]  /*0390*/  @!P0 LDG.E.EL R5, desc[UR6][R28.64] ;  /* 0x000000061c058981 */ /* 0x0002e4000c2e1900 */
[----:B------:R-:W-:Y:S01]  /*03a0*/  IMAD.WIDE R32, R2, 0x4, R32 ;  /* 0x0000000402207825 */ /* 0x000fe200078e0220 */
[----:B-----5:R-:W-:Y:S01]  /*03b0*/  HFMA2.MMA R21, -RZ, RZ, 0, 0 ;  /* 0x00000000ff157435 */ /* 0x020fe200000001ff */
[----:B------:R-:W2:Y:S02]  /*03c0*/  @!P0 LDG.E.EL R36, desc[UR6][R40.64] ;  /* 0x0000000628248981 */ /* 0x000ea4000c2e1900 */
[----:B------:R-:W-:-:S02]  /*03d0*/  IMAD.WIDE R30, R43, 0x4, R18 ;  /* 0x000000042b1e7825 */ /* 0x000fc400078e0212 */
[----:B------:R5:W3:Y:S02]  /*03e0*/  @!P0 LDG.E.EL R3, desc[UR6][R32.64] ;  /* 0x0000000620038981 */ /* 0x000ae4000c2e1900 */
[----:B0-----:R-:W-:-:S04]  /*03f0*/  IMAD.WIDE R22, R2, 0x4, R22 ;  /* 0x0000000402167825 */ /* 0x001fc800078e0216 */
[--C-:B-1----:R-:W-:Y:S01]  /*0400*/  IMAD.WIDE R28, R14, 0x4, R18.reuse ;  /* 0x000000040e1c7825 */ /* 0x102fe200078e0212 */
[----:B------:R-:W-:Y:S01]  /*0410*/  MOV R14, RZ ;  /* 0x000000ff000e7202 */ /* 0x000fe20000000f00 */
[----:B------:R-:W4:Y:S02]  /*0420*/  @!P0 LDG.E.EL R27, desc[UR6][R22.64] ;  /* 0x00000006161b8981 */ /* 0x000f24000c2e1900 */
[--C-:B------:R-:W-:Y:S01]  /*0430*/  IMAD.WIDE R42, R35, 0x4, R18.reuse ;  /* 0x00000004232a7825 */ /* 0x100fe200078e0212 */
[----:B------:R-:W-:Y:S01]  /*0440*/  HFMA2.MMA R35, -RZ, RZ, 0, 0 ;  /* 0x00000000ff237435 */ /* 0x000fe200000001ff */
[----:B------:R-:W4:Y:S02]  /*0450*/  @!P0 LDG.E.EL R21, desc[UR6][R28.64] ;  /* 0x000000061c158981 */ /* 0x000f24000c2e1900 */
[----:B------:R-:W-:Y:S01]  /*0460*/  IMAD.WIDE R24, R8, 0x4, R18 ;  /* 0x0000000408187825 */ /* 0x000fe200078e0212 */
[----:B------:R-:W-:-:S03]  /*0470*/  MOV R8, RZ ;  /* 0x000000ff00087202 */ /* 0x000fc60000000f00 */
[--C-:B-----5:R-:W-:Y:S01]  /*0480*/  IMAD.WIDE R32, R45, 0x4, R18.reuse ;  /* 0x000000042d207825 */ /* 0x120fe200078e0212 */
[----:B------:R-:W-:Y:S01]  /*0490*/  CS2R R44, SRZ ;  /* 0x00000000002c7805 */ /* 0x000fe2000001ff00 */
[----:B------:R-:W5:Y:S02]  /*04a0*/  @!P0 LDG.E.EL R14, desc[UR6][R24.64] ;  /* 0x00000006180e8981 */ /* 0x000f64000c2e1900 */
[--C-:B------:R-:W-:Y:S02]  /*04b0*/  IMAD.WIDE R38, R39, 0x4, R18.reuse ;  /* 0x0000000427267825 */ /* 0x100fe400078e0212 */
[----:B------:R-:W5:Y:S02]  /*04c0*/  @!P0 LDG.E.EL R8, desc[UR6][R42.64] ;  /* 0x000000062a088981 */ /* 0x000f64000c2e1900 */
[----:B------:R-:W-:Y:S02]  /*04d0*/  IMAD.WIDE R18, R6, 0x4, R18 ;  /* 0x0000000406127825 */ /* 0x000fe400078e0212 */
[----:B------:R-:W5:Y:S04]  /*04e0*/  @!P0 LDG.E.EL R44, desc[UR6][R30.64] ;  /* 0x000000061e2c8981 */ /* 0x000f68000c2e1900 */
[----:B------:R-:W5:Y:S04]  /*04f0*/  @!P0 LDG.E.EL R26, desc[UR6][R32.64] ;  /* 0x00000006201a8981 */ /* 0x000f68000c2e1900 */
[----:B------:R-:W5:Y:S04]  /*0500*/  @!P0 LDG.E.EL R35, desc[UR6][R38.64] ;  /* 0x0000000626238981 */ /* 0x000f68000c2e1900 */
[----:B------:R-:W5:Y:S01]  /*0510*/  @!P0 LDG.E.EL R45, desc[UR6][R18.64] ;  /* 0x00000006122d8981 */ /* 0x000f62000c2e1900 */
[----:B------:R-:W0:Y:S01]  /*0520*/  S2R R6, SR_TID.X ;  /* 0x0000000000067919 */ /* 0x000e220000002100 */
[----:B------:R-:W1:Y:S01]  /*0530*/  S2UR UR5, SR_CgaCtaId ;  /* 0x00000000000579c3 */ /* 0x000e620000008800 */
[----:B------:R-:W-:-:S02]  /*0540*/  UMOV UR4, 0x400 ;  /* 0x0000040000047882 */ /* 0x000fc40000000000 */
[----:B-1----:R-:W-:Y:S01]  /*0550*/  UPRMT UR4, UR5, 0x654, UR4 ;  /* 0x0000065405047896 */ /* 0x002fe20008000004 */
[----:B------:R-:W-:Y:S02]  /*0560*/  SHF.L.U32 R37, R37, 0x2, RZ ;  /* 0x0000000225257819 */ /* 0x000fe400000006ff */
[----:B------:R-:W-:Y:S02]  /*0570*/  SHF.R.S32.HI R12, RZ, 0x15, R12 ;  /* 0x00000015ff0c7819 */ /* 0x000fe4000001140c */
[----:B------:R-:W-:Y:S01]  /*0580*/  BAR.SYNC.DEFER_BLOCKING 0x0 ;  /* 0x0000000000007b1d */ /* 0x000fe20000010000 */
[----:B--2---:R-:W-:Y:S01]  /*0590*/  FADD R36, R10, R36 ;  /* 0x000000240a247221 */ /* 0x004fe20000000000 */
[-CC-:B---3--:R-:W-:Y:S01]  /*05a0*/  FFMA R13, R13, R3.reuse, R0.reuse ;  /* 0x000000030d0d7223 */ /* 0x188fe20000000000 */
[----:B----4-:R-:W-:Y:S02]  /*05b0*/  FFMA R11, R11, R3, R0 ;  /* 0x000000030b0b7223 */ /* 0x010fe40000000000 */
[----:B------:R-:W-:-:S04]  /*05c0*/  FFMA R20, R36, R27, R34 ;  /* 0x0000001b24147223 */ /* 0x000fc80000000022 */
[----:B------:R-:W-:Y:S01]  /*05d0*/  FADD R13, R13, R20 ;  /* 0x000000140d0d7221 */ /* 0x000fe20000000000 */
[C---:B------:R-:W-:Y:S01]  /*05e0*/  FADD R20, R10.reuse, R21 ;  /* 0x000000150a147221 */ /* 0x040fe20000000000 */
[C---:B-----5:R-:W-:Y:S01]  /*05f0*/  FADD R14, R10.reuse, R14 ;  /* 0x0000000e0a0e7221 */ /* 0x060fe20000000000 */
[----:B------:R-:W-:-:S03]  /*0600*/  FADD R23, R10, R8 ;  /* 0x000000080a177221 */ /* 0x000fc60000000000 */
[----:B------:R-:W-:Y:S01]  /*0610*/  FFMA R8, R14, R27, R34 ;  /* 0x0000001b0e087223 */ /* 0x000fe20000000022 */
[C---:B------:R-:W-:Y:S01]  /*0620*/  FADD R44, R10.reuse, R44 ;  /* 0x0000002c0a2c7221 */ /* 0x040fe20000000000 */
[C---:B------:R-:W-:Y:S01]  /*0630*/  FADD R21, R10.reuse, R26 ;  /* 0x0000001a0a157221 */ /* 0x040fe20000000000 */
[C---:B------:R-:W-:Y:S01]  /*0640*/  FADD R35, R10.reuse, R35 ;  /* 0x000000230a237221 */ /* 0x040fe20000000000 */
[----:B------:R-:W-:Y:S01]  /*0650*/  FADD R45, R10, R45 ;  /* 0x0000002d0a2d7221 */ /* 0x000fe20000000000 */
[----:B0-----:R-:W-:Y:S01]  /*0660*/  LOP3.LUT R10, R6, 0x7f, RZ, 0xc0, !PT ;  /* 0x0000007f060a7812 */ /* 0x001fe200078ec0ff */
[----:B------:R-:W-:Y:S01]  /*0670*/  FADD R11, R11, R8 ;  /* 0x000000080b0b7221 */ /* 0x000fe20000000000 */
[----:B------:R0:W-:Y:S01]  /*0680*/  @!P0 STG.E desc[UR6][R40.64], R36 ;  /* 0x0000002428008986 */ /* 0x0001e2000c101906 */
[-CC-:B------:R-:W-:Y:S01]  /*0690*/  FFMA R15, R15, R3.reuse, R0.reuse ;  /* 0x000000030f0f7223 */ /* 0x180fe20000000000 */
[----:B------:R-:W-:Y:S01]  /*06a0*/  LEA R8, R10, UR4, 0x2 ;  /* 0x000000040a087c11 */ /* 0x000fe2000f8e10ff */
[----:B------:R-:W-:Y:S01]  /*06b0*/  FFMA R16, R16, R3, R0 ;  /* 0x0000000310107223 */ /* 0x000fe20000000000 */
[-C--:B------:R-:W-:Y:S01]  /*06c0*/  FFMA R10, R20, R27.reuse, R34 ;  /* 0x0000001b140a7223 */ /* 0x080fe20000000022 */
[----:B------:R1:W-:Y:S03]  /*06d0*/  @!P0 STG.E desc[UR6][R24.64], R14 ;  /* 0x0000000e18008986 */ /* 0x0003e6000c101906 */
[----:B------:R-:W-:Y:S01]  /*06e0*/  FADD R15, R15, R10 ;  /* 0x0000000a0f0f7221 */ /* 0x000fe20000000000 */
[----:B0-----:R-:W-:Y:S01]  /*06f0*/  FFMA R41, R44, R27, R34 ;  /* 0x0000001b2c297223 */ /* 0x001fe20000000022 */
[----:B------:R0:W-:Y:S03]  /*0700*/  @!P0 STG.E desc[UR6][R28.64], R20 ;  /* 0x000000141c008986 */ /* 0x0001e6000c101906 */
[----:B------:R-:W-:Y:S01]  /*0710*/  FADD R41, R16, R41 ;  /* 0x0000002910297221 */ /* 0x000fe20000000000 */
[----:B------:R-:W-:Y:S04]  /*0720*/  @!P0 STG.E desc[UR6][R30.64], R44 ;  /* 0x0000002c1e008986 */ /* 0x000fe8000c101906 */
[----:B------:R-:W-:Y:S04]  /*0730*/  @!P0 STG.E desc[UR6][R32.64], R21 ;  /* 0x0000001520008986 */ /* 0x000fe8000c101906 */
[----:B------:R-:W-:Y:S04]  /*0740*/  @!P0 STG.E desc[UR6][R42.64], R23 ;  /* 0x000000172a008986 */ /* 0x000fe8000c101906 */
[----:B------:R-:W-:Y:S04]  /*0750*/  @!P0 STG.E desc[UR6][R38.64], R35 ;  /* 0x0000002326008986 */ /* 0x000fe8000c101906 */
[----:B------:R-:W-:Y:S04]  /*0760*/  STS [R8], R13 ;  /* 0x0000000d08007388 */ /* 0x000fe80000000800 */
[----:B------:R2:W-:Y:S04]  /*0770*/  STS [R8+0x200], R11 ;  /* 0x0002000b08007388 */ /* 0x0005e80000000800 */
[----:B------:R-:W-:Y:S04]  /*0780*/  STS [R8+0x400], R15 ;  /* 0x0004000f08007388 */ /* 0x000fe80000000800 */
[----:B------:R-:W-:Y:S01]  /*0790*/  STS [R8+0x600], R41 ;  /* 0x0006002908007388 */ /* 0x000fe20000000800 */
[----:B------:R-:W-:Y:S01]  /*07a0*/  SHF.L.U32 R6, R6, 0x2, RZ ;  /* 0x0000000206067819 */ /* 0x000fe200000006ff */
[-CC-:B------:R-:W-:Y:S01]  /*07b0*/  FFMA R17, R17, R3.reuse, R0.reuse ;  /* 0x0000000311117223 */ /* 0x180fe20000000000 */
[----:B-1----:R-:W-:Y:S01]  /*07c0*/  LOP3.LUT R25, R37, 0x1fc, RZ, 0xc0, !PT ;  /* 0x000001fc25197812 */ /* 0x002fe200078ec0ff */
[----:B------:R1:W-:Y:S01]  /*07d0*/  @!P0 STG.E desc[UR6][R18.64], R45 ;  /* 0x0000002d12008986 */ /* 0x0003e2000c101906 */
[----:B------:R-:W-:Y:S01]  /*07e0*/  LOP3.LUT R6, R6, 0x1fc, RZ, 0xc0, !PT ;  /* 0x000001fc06067812 */ /* 0x000fe200078ec0ff */
[--C-:B------:R-:W-:Y:S01]  /*07f0*/  FFMA R9, R9, R3, R0.reuse ;  /* 0x0000000309097223 */ /* 0x100fe20000000000 */
[----:B0-----:R-:W-:Y:S01]  /*0800*/  LOP3.LUT R29, R4, R25, RZ, 0xfc, !PT ;  /* 0x00000019041d7212 */ /* 0x001fe200078efcff */
[-CC-:B------:R-:W-:Y:S01]  /*0810*/  FFMA R7, R7, R3.reuse, R0.reuse ;  /* 0x0000000307077223 */ /* 0x180fe20000000000 */
[----:B------:R-:W-:Y:S01]  /*0820*/  LEA R16, R6, UR4, 0x2 ;  /* 0x0000000406107c11 */ /* 0x000fe2000f8e10ff */
[----:B------:R-:W-:Y:S01]  /*0830*/  FFMA R5, R5, R3, R0 ;  /* 0x0000000305057223 */ /* 0x000fe20000000000 */
[----:B------:R-:W-:Y:S01]  /*0840*/  SGXT R6, R12, 0x1 ;  /* 0x000000010c06781a */ /* 0x000fe20000000200 */
[----:B------:R-:W-:Y:S03]  /*0850*/  BAR.SYNC.DEFER_BLOCKING 0x0 ;  /* 0x0000000000007b1d */ /* 0x000fe60000010000 */
[----:B------:R-:W-:-:S05]  /*0860*/  LEA.HI R20, R6, R29, RZ, 0xa ;  /* 0x0000001d06147211 */ /* 0x000fca00078f50ff */
[----:B--2---:R-:W0:Y:S01]  /*0870*/  LDC.64 R10, c[0x0][0x248] ;  /* 0x00009200ff0a7b82 */ /* 0x004e220000000a00 */
[C---:B------:R-:W-:Y:S02]  /*0880*/  LOP3.LUT R22, R20.reuse, 0xfffffc00, RZ, 0xc0, !PT ;  /* 0xfffffc0014167812 */ /* 0x040fe400078ec0ff */
[----:B------:R-:W-:Y:S02]  /*0890*/  SHF.L.U32 R20, R20, 0x7, RZ ;  /* 0x0000000714147819 */ /* 0x000fe400000006ff */
[----:B------:R-:W-:Y:S02]  /*08a0*/  IADD3 R29, R29, -R22, RZ ;  /* 0x800000161d1d7210 */ /* 0x000fe40007ffe0ff */
[----:B------:R-:W-:Y:S01]  /*08b0*/  LOP3.LUT R20, R20, 0xfffe0000, RZ, 0xc0, !PT ;  /* 0xfffe000014147812 */ /* 0x000fe200078ec0ff */
[----:B------:R-:W2:Y:S01]  /*08c0*/  LDS.128 R12, [R16] ;  /* 0x00000000100c7984 */ /* 0x000ea20000000c00 */
[----:B------:R-:W-:Y:S01]  /*08d0*/  LEA R29, R2, R29, 0xa ;  /* 0x0000001d021d7211 */ /* 0x000fe200078e50ff */
[-CC-:B------:R-:W-:Y:S01]  /*08e0*/  FFMA R0, R21, R27.reuse, R34.reuse ;  /* 0x0000001b15007223 */ /* 0x180fe20000000022 */
[----:B-1----:R-:W-:-:S02]  /*08f0*/  FFMA R18, R23, R27, R34 ;  /* 0x0000001b17127223 */ /* 0x002fc40000000022 */
[----:B------:R-:W-:Y:S01]  /*0900*/  IADD3 R19, R29, R20, RZ ;  /* 0x000000141d137210 */ /* 0x000fe20007ffe0ff */
[-CC-:B------:R-:W-:Y:S01]  /*0910*/  FFMA R20, R35, R27.reuse, R34.reuse ;  /* 0x0000001b23147223 */ /* 0x180fe20000000022 */
[----:B------:R-:W-:Y:S01]  /*0920*/  FFMA R34, R45, R27, R34 ;  /* 0x0000001b2d227223 */ /* 0x000fe20000000022 */
[----:B------:R-:W-:Y:S01]  /*0930*/  FADD R17, R17, R0 ;  /* 0x0000000011117221 */ /* 0x000fe20000000000 */
[----:B------:R-:W-:Y:S01]  /*0940*/  BAR.SYNC.DEFER_BLOCKING 0x0 ;  /* 0x0000000000007b1d */ /* 0x000fe20000010000 */
[----:B------:R-:W-:Y:S01]  /*0950*/  FADD R9, R9, R18 ;  /* 0x0000001209097221 */ /* 0x000fe20000000000 */
[----:B------:R-:W-:Y:S01]  /*0960*/  FADD R7, R7, R20 ;  /* 0x0000001407077221 */ /* 0x000fe20000000000 */
[----:B------:R-:W-:Y:S01]  /*0970*/  FADD R5, R5, R34 ;  /* 0x0000002205057221 */ /* 0x000fe20000000000 */
[----:B0-----:R-:W-:Y:S02]  /*0980*/  IMAD.WIDE R18, R19, 0x4, R10 ;  /* 0x0000000413127825 */ /* 0x001fe400078e020a */
[----:B------:R0:W-:Y:S04]  /*0990*/  STS [R8], R17 ;  /* 0x0000001108007388 */ /* 0x0001e80000000800 */
[----:B------:R0:W-:Y:S04]  /*09a0*/  STS [R8+0x200], R9 ;  /* 0x0002000908007388 */ /* 0x0001e80000000800 */
[----:B------:R0:W-:Y:S04]  /*09b0*/  STS [R8+0x400], R7 ;  /* 0x0004000708007388 */ /* 0x0001e80000000800 */
[----:B------:R0:W-:Y:S01]  /*09c0*/  STS [R8+0x600], R5 ;  /* 0x0006000508007388 */ /* 0x0001e20000000800 */
[----:B------:R-:W-:Y:S06]  /*09d0*/  BAR.SYNC.DEFER_BLOCKING 0x0 ;  /* 0x0000000000007b1d */ /* 0x000fec0000010000 */
[----:B--2---:R0:W-:Y:S02]  /*09e0*/  @!P0 STG.E.128 desc[UR6][R18.64], R12 ;  /* 0x0000000c12008986 */ /* 0x0041e4000c101d06 */
[----:B0-----:R-:W-:Y:S05]  /*09f0*/  @P0 EXIT ;  /* 0x000000000000094d */ /* 0x001fea0003800000 */
[----:B0-----:R-:W0:Y:S01]  /*0a00*/  LDS.128 R12, [R16] ;  /* 0x00000000100c7984 */ /* 0x001e220000000c00 */
[----:B------:R-:W-:-:S04]  /*0a10*/  LOP3.LUT R25, R4, 0x200, R25, 0xfe, !PT ;  /* 0x0000020004197812 */ /* 0x000fc800078efe19 */
[----:B------:R-:W-:-:S04]  /*0a20*/  LEA.HI R6, R6, R25, RZ, 0xa ;  /* 0x0000001906067211 */ /* 0x000fc800078f50ff */
[C---:B------:R-:W-:Y:S02]  /*0a30*/  SHF.L.U32 R0, R6.reuse, 0x7, RZ ;  /* 0x0000000706007819 */ /* 0x040fe400000006ff */
[----:B------:R-:W-:Y:S02]  /*0a40*/  LOP3.LUT R6, R6, 0xfffffc00, RZ, 0xc0, !PT ;  /* 0xfffffc0006067812 */ /* 0x000fe400078ec0ff */
[----:B------:R-:W-:-:S04]  /*0a50*/  LOP3.LUT R0, R0, 0xfffe0000, RZ, 0xc0, !PT ;  /* 0xfffe000000007812 */ /* 0x000fc800078ec0ff */
[----:B------:R-:W-:-:S04]  /*0a60*/  IADD3 R25, R0, R25, -R6 ;  /* 0x0000001900197210 */ /* 0x000fc80007ffe806 */
[----:B------:R-:W-:-:S05]  /*0a70*/  LEA R25, R2, R25, 0xa ;  /* 0x0000001902197211 */ /* 0x000fca00078e50ff */
[----:B------:R-:W-:-:S05]  /*0a80*/  IMAD.WIDE R10, R25, 0x4, R10 ;  /* 0x00000004190a7825 */ /* 0x000fca00078e020a */
[----:B0-----:R-:W-:Y:S01]  /*0a90*/  STG.E.128 desc[UR6][R10.64], R12 ;  /* 0x0000000c0a007986 */ /* 0x001fe2000c101d06 */
[----:B------:R-:W-:Y:S05]  /*0aa0*/  EXIT ;  /* 0x000000000000794d */ /* 0x000fea0003800000 */
.L_x_0:
[----:B------:R-:W-:-:S00]  /*0ab0*/  BRA `(.L_x_0) ;  /* 0xfffffffc00fc7947 */ /* 0x000fc0000383ffff */
[----:B------:R-:W-:-:S00]  /*0ac0*/  NOP ;  /* 0x0000000000007918 */ /* 0x000fc00000000000 */
        /* <DEDUP_REMOVED lines=11> */
.L_x_1:


//--------------------- .nv.shared.triton_poi_fused_add_convolution_mul_18 --------------------------
	.section	.nv.shared.triton_poi_fused_add_convolution_mul_18,"aw",@nobits
	.sectionflags	@""
	.align	16
	.zero		1024


//--------------------- .nv.constant0.triton_poi_fused_add_convolution_mul_18 --------------------------
	.section	.nv.constant0.triton_poi_fused_add_convolution_mul_18,"a",@progbits
	.sectionflags	@""
	.align	4
.nv.constant0.triton_poi_fused_add_convolution_mul_18:
	.zero		600
